//
// Generated by NVIDIA NVVM Compiler
//
// Compiler Build ID: CL-36424714
// Cuda compilation tools, release 13.0, V13.0.88
// Based on NVVM 20.0.0
//

.version 9.0
.target sm_100
.address_size 64

	// .globl	_Z16sharedABMultiplyPfS_S_iiiii
.extern .shared .align 16 .b8 aTile[];

.visible .entry _Z16sharedABMultiplyPfS_S_iiiii(
	.param .u64 .ptr .align 1 _Z16sharedABMultiplyPfS_S_iiiii_param_0,
	.param .u64 .ptr .align 1 _Z16sharedABMultiplyPfS_S_iiiii_param_1,
	.param .u64 .ptr .align 1 _Z16sharedABMultiplyPfS_S_iiiii_param_2,
	.param .u32 _Z16sharedABMultiplyPfS_S_iiiii_param_3,
	.param .u32 _Z16sharedABMultiplyPfS_S_iiiii_param_4,
	.param .u32 _Z16sharedABMultiplyPfS_S_iiiii_param_5,
	.param .u32 _Z16sharedABMultiplyPfS_S_iiiii_param_6,
	.param .u32 _Z16sharedABMultiplyPfS_S_iiiii_param_7
)
{
	.reg .pred 	%p<13>;
	.reg .b32 	%r<104>;
	.reg .b32 	%f<74>;
	.reg .b64 	%rd<14>;

	ld.param.u64 	%rd3, [_Z16sharedABMultiplyPfS_S_iiiii_param_0];
	ld.param.u64 	%rd4, [_Z16sharedABMultiplyPfS_S_iiiii_param_1];
	ld.param.u32 	%r37, [_Z16sharedABMultiplyPfS_S_iiiii_param_3];
	ld.param.u32 	%r33, [_Z16sharedABMultiplyPfS_S_iiiii_param_4];
	ld.param.u32 	%r34, [_Z16sharedABMultiplyPfS_S_iiiii_param_5];
	ld.param.u32 	%r35, [_Z16sharedABMultiplyPfS_S_iiiii_param_6];
	ld.param.u32 	%r38, [_Z16sharedABMultiplyPfS_S_iiiii_param_7];
	mov.u32 	%r39, %ctaid.y;
	mov.u32 	%r40, %ntid.y;
	mov.u32 	%r1, %tid.y;
	mad.lo.s32 	%r103, %r39, %r40, %r1;
	mov.u32 	%r41, %ctaid.x;
	mov.u32 	%r42, %ntid.x;
	mov.u32 	%r3, %tid.x;
	mad.lo.s32 	%r4, %r41, %r42, %r3;
	sub.s32 	%r5, %r37, %r38;
	div.s32 	%r6, %r34, %r35;
	setp.lt.s32 	%p1, %r6, 1;
	mov.f32 	%f72, 0f00000000;
	@%p1 bra 	$L__BB0_16;
	mul.lo.s32 	%r44, %r35, %r35;
	shl.b32 	%r45, %r44, 2;
	mov.u32 	%r46, aTile;
	add.s32 	%r7, %r46, %r45;
	mad.lo.s32 	%r8, %r34, %r103, %r3;
	mul.lo.s32 	%r9, %r35, %r1;
	and.b32  	%r10, %r35, 7;
	and.b32  	%r11, %r35, 3;
	and.b32  	%r12, %r35, 2147483640;
	and.b32  	%r13, %r35, 1;
	neg.s32 	%r14, %r12;
	shl.b32 	%r47, %r3, 2;
	add.s32 	%r48, %r45, %r47;
	add.s32 	%r15, %r46, %r48;
	shl.b32 	%r16, %r35, 5;
	shl.b32 	%r17, %r35, 2;
	cvta.to.global.u64 	%rd1, %rd3;
	cvta.to.global.u64 	%rd2, %rd4;
	mov.f32 	%f72, 0f00000000;
	mov.b32 	%r96, 0;
$L__BB0_2:
	mov.f32 	%f1, %f72;
	setp.ge.s32 	%p2, %r103, %r5;
	mov.f32 	%f72, 0f00000000;
	@%p2 bra 	$L__BB0_16;
	setp.lt.s32 	%p3, %r35, 1;
	mul.lo.s32 	%r49, %r96, %r35;
	add.s32 	%r50, %r8, %r49;
	mul.wide.u32 	%rd6, %r50, 4;
	add.s64 	%rd7, %rd1, %rd6;
	ld.global.f32 	%f18, [%rd7];
	add.s32 	%r51, %r9, %r3;
	shl.b32 	%r52, %r51, 2;
	mov.u32 	%r53, aTile;
	add.s32 	%r54, %r53, %r52;
	st.shared.f32 	[%r54], %f18;
	add.s32 	%r55, %r49, %r1;
	mad.lo.s32 	%r56, %r55, %r33, %r4;
	mul.wide.u32 	%rd8, %r56, 4;
	add.s64 	%rd9, %rd2, %rd8;
	ld.global.f32 	%f19, [%rd9];
	add.s32 	%r57, %r7, %r52;
	st.shared.f32 	[%r57], %f19;
	bar.sync 	0;
	mov.f32 	%f72, %f1;
	@%p3 bra 	$L__BB0_15;
	setp.lt.u32 	%p4, %r35, 8;
	mov.b32 	%r101, 0;
	mov.f32 	%f72, %f1;
	@%p4 bra 	$L__BB0_7;
	shl.b32 	%r59, %r9, 2;
	add.s32 	%r61, %r59, %r53;
	add.s32 	%r97, %r61, 16;
	mov.u32 	%r98, %r15;
	mov.u32 	%r99, %r14;
	mov.f32 	%f72, %f1;
$L__BB0_6:
	.pragma "nounroll";
	ld.shared.f32 	%f21, [%r97+-16];
	ld.shared.f32 	%f22, [%r98];
	fma.rn.f32 	%f23, %f21, %f22, %f72;
	ld.shared.f32 	%f24, [%r97+-12];
	add.s32 	%r62, %r98, %r17;
	ld.shared.f32 	%f25, [%r62];
	fma.rn.f32 	%f26, %f24, %f25, %f23;
	ld.shared.f32 	%f27, [%r97+-8];
	add.s32 	%r63, %r62, %r17;
	ld.shared.f32 	%f28, [%r63];
	fma.rn.f32 	%f29, %f27, %f28, %f26;
	ld.shared.f32 	%f30, [%r97+-4];
	add.s32 	%r64, %r63, %r17;
	ld.shared.f32 	%f31, [%r64];
	fma.rn.f32 	%f32, %f30, %f31, %f29;
	ld.shared.f32 	%f33, [%r97];
	add.s32 	%r65, %r64, %r17;
	ld.shared.f32 	%f34, [%r65];
	fma.rn.f32 	%f35, %f33, %f34, %f32;
	ld.shared.f32 	%f36, [%r97+4];
	add.s32 	%r66, %r65, %r17;
	ld.shared.f32 	%f37, [%r66];
	fma.rn.f32 	%f38, %f36, %f37, %f35;
	ld.shared.f32 	%f39, [%r97+8];
	add.s32 	%r67, %r66, %r17;
	ld.shared.f32 	%f40, [%r67];
	fma.rn.f32 	%f41, %f39, %f40, %f38;
	ld.shared.f32 	%f42, [%r97+12];
	add.s32 	%r68, %r67, %r17;
	ld.shared.f32 	%f43, [%r68];
	fma.rn.f32 	%f72, %f42, %f43, %f41;
	add.s32 	%r99, %r99, 8;
	add.s32 	%r98, %r98, %r16;
	add.s32 	%r97, %r97, 32;
	setp.ne.s32 	%p5, %r99, 0;
	mov.u32 	%r101, %r12;
	@%p5 bra 	$L__BB0_6;
$L__BB0_7:
	setp.eq.s32 	%p6, %r10, 0;
	@%p6 bra 	$L__BB0_15;
	add.s32 	%r69, %r10, -1;
	setp.lt.u32 	%p7, %r69, 3;
	@%p7 bra 	$L__BB0_10;
	add.s32 	%r70, %r101, %r9;
	shl.b32 	%r71, %r70, 2;
	mov.u32 	%r72, aTile;
	add.s32 	%r73, %r72, %r71;
	ld.shared.f32 	%f45, [%r73];
	mad.lo.s32 	%r74, %r101, %r35, %r3;
	shl.b32 	%r75, %r74, 2;
	add.s32 	%r76, %r7, %r75;
	ld.shared.f32 	%f46, [%r76];
	fma.rn.f32 	%f47, %f45, %f46, %f72;
	ld.shared.f32 	%f48, [%r73+4];
	add.s32 	%r77, %r76, %r17;
	ld.shared.f32 	%f49, [%r77];
	fma.rn.f32 	%f50, %f48, %f49, %f47;
	ld.shared.f32 	%f51, [%r73+8];
	add.s32 	%r78, %r77, %r17;
	ld.shared.f32 	%f52, [%r78];
	fma.rn.f32 	%f53, %f51, %f52, %f50;
	ld.shared.f32 	%f54, [%r73+12];
	add.s32 	%r79, %r78, %r17;
	ld.shared.f32 	%f55, [%r79];
	fma.rn.f32 	%f72, %f54, %f55, %f53;
	add.s32 	%r101, %r101, 4;
$L__BB0_10:
	setp.eq.s32 	%p8, %r11, 0;
	@%p8 bra 	$L__BB0_15;
	setp.eq.s32 	%p9, %r11, 1;
	@%p9 bra 	$L__BB0_13;
	add.s32 	%r80, %r101, %r9;
	shl.b32 	%r81, %r80, 2;
	mov.u32 	%r82, aTile;
	add.s32 	%r83, %r82, %r81;
	ld.shared.f32 	%f57, [%r83];
	mad.lo.s32 	%r84, %r101, %r35, %r3;
	shl.b32 	%r85, %r84, 2;
	add.s32 	%r86, %r7, %r85;
	ld.shared.f32 	%f58, [%r86];
	fma.rn.f32 	%f59, %f57, %f58, %f72;
	ld.shared.f32 	%f60, [%r83+4];
	add.s32 	%r87, %r86, %r17;
	ld.shared.f32 	%f61, [%r87];
	fma.rn.f32 	%f72, %f60, %f61, %f59;
	add.s32 	%r101, %r101, 2;
$L__BB0_13:
	setp.eq.s32 	%p10, %r13, 0;
	@%p10 bra 	$L__BB0_15;
	add.s32 	%r88, %r101, %r9;
	shl.b32 	%r89, %r88, 2;
	mov.u32 	%r90, aTile;
	add.s32 	%r91, %r90, %r89;
	ld.shared.f32 	%f62, [%r91];
	mad.lo.s32 	%r92, %r101, %r35, %r3;
	shl.b32 	%r93, %r92, 2;
	add.s32 	%r94, %r7, %r93;
	ld.shared.f32 	%f63, [%r94];
	fma.rn.f32 	%f72, %f62, %f63, %f72;
$L__BB0_15:
	add.s32 	%r96, %r96, 1;
	setp.ne.s32 	%p11, %r96, %r6;
	@%p11 bra 	$L__BB0_2;
$L__BB0_16:
	setp.ge.s32 	%p12, %r103, %r5;
	@%p12 bra 	$L__BB0_18;
	ld.param.u64 	%rd13, [_Z16sharedABMultiplyPfS_S_iiiii_param_2];
	mad.lo.s32 	%r95, %r103, %r33, %r4;
	cvta.to.global.u64 	%rd10, %rd13;
	mul.wide.s32 	%rd11, %r95, 4;
	add.s64 	%rd12, %rd10, %rd11;
	st.global.f32 	[%rd12], %f72;
$L__BB0_18:
	ret;

}


// ===== COMPILED SASS (sm_100) =====

	.target	sm_100

	.elftype	@"ET_EXEC"


//--------------------- .note.nv.tkinfo           --------------------------
	.section	.note.nv.tkinfo,"",@"SHT_NOTE"
	.sectionflags	@"SHF_NOTE_NV_TKINFO"
	.tkinfo
        /*0018*/ 	.word	0x00000002
        /*0030*/ 	.string	""
        /*0030*/ 	.string	"ptxas"
        /*0030*/ 	.string	"Cuda compilation tools, release 13.0, V13.0.88"
        /*0030*/ 	.string	"Build cuda_13.0.r13.0/compiler.36424714_0"
        /*0030*/ 	.string	"-arch sm_100 -m 64 "



//--------------------- .note.nv.cuinfo           --------------------------
	.section	.note.nv.cuinfo,"",@"SHT_NOTE"
	.sectionflags	@"SHF_NOTE_NV_CUINFO"
        /*0018*/ 	.short	0x0002
        /*001a*/ 	.short	0x0064
        /*001c*/ 	.short	0x0082
	.zero		2


//--------------------- .nv.info                  --------------------------
	.section	.nv.info,"",@"SHT_CUDA_INFO"
	.align	4


	//----- nvinfo : EIATTR_REGCOUNT
	.align		4
        /*0000*/ 	.byte	0x04, 0x2f
        /*0002*/ 	.short	(.L_1 - .L_0)
	.align		4
.L_0:
        /*0004*/ 	.word	index@(_Z16sharedABMultiplyPfS_S_iiiii)
        /*0008*/ 	.word	0x00000020


	//----- nvinfo : EIATTR_FRAME_SIZE
	.align		4
.L_1:
        /*000c*/ 	.byte	0x04, 0x11
        /*000e*/ 	.short	(.L_3 - .L_2)
	.align		4
.L_2:
        /*0010*/ 	.word	index@(_Z16sharedABMultiplyPfS_S_iiiii)
        /*0014*/ 	.word	0x00000000


	//----- nvinfo : EIATTR_MIN_STACK_SIZE
	.align		4
.L_3:
        /*0018*/ 	.byte	0x04, 0x12
        /*001a*/ 	.short	(.L_5 - .L_4)
	.align		4
.L_4:
        /*001c*/ 	.word	index@(_Z16sharedABMultiplyPfS_S_iiiii)
        /*0020*/ 	.word	0x00000000
.L_5:


//--------------------- .nv.compat                --------------------------
	.section	.nv.compat,"",@"SHT_CUDA_COMPAT_INFO"
	.align	4
        /*0000*/ 	.byte	0x02, 0x09, 0x00, 0x00, 0x02, 0x02, 0x01, 0x00, 0x02, 0x05, 0x05, 0x00, 0x03, 0x07, 0x01, 0x01
        /*0010*/ 	.byte	0x02, 0x03, 0x00, 0x00, 0x02, 0x06, 0x01, 0x00, 0x04, 0x0b, 0x08, 0x00, 0x09, 0x00, 0x00, 0x00
        /*0020*/ 	.byte	0x00, 0x00, 0x00, 0x00


//--------------------- .nv.info._Z16sharedABMultiplyPfS_S_iiiii --------------------------
	.section	.nv.info._Z16sharedABMultiplyPfS_S_iiiii,"",@"SHT_CUDA_INFO"
	.sectionflags	@""
	.align	4


	//----- nvinfo : EIATTR_CUDA_API_VERSION
	.align		4
        /*0000*/ 	.byte	0x04, 0x37
        /*0002*/ 	.short	(.L_7 - .L_6)
.L_6:
        /*0004*/ 	.word	0x00000082


	//----- nvinfo : EIATTR_KPARAM_INFO
	.align		4
.L_7:
        /*0008*/ 	.byte	0x04, 0x17
        /*000a*/ 	.short	(.L_9 - .L_8)
.L_8:
        /*000c*/ 	.word	0x00000000
        /*0010*/ 	.short	0x0007
        /*0012*/ 	.short	0x0028
        /*0014*/ 	.byte	0x00, 0xf0, 0x11, 0x00


	//----- nvinfo : EIATTR_KPARAM_INFO
	.align		4
.L_9:
        /*0018*/ 	.byte	0x04, 0x17
        /*001a*/ 	.short	(.L_11 - .L_10)
.L_10:
        /*001c*/ 	.word	0x00000000
        /*0020*/ 	.short	0x0006
        /*0022*/ 	.short	0x0024
        /*0024*/ 	.byte	0x00, 0xf0, 0x11, 0x00


	//----- nvinfo : EIATTR_KPARAM_INFO
	.align		4
.L_11:
        /*0028*/ 	.byte	0x04, 0x17
        /*002a*/ 	.short	(.L_13 - .L_12)
.L_12:
        /*002c*/ 	.word	0x00000000
        /*0030*/ 	.short	0x0005
        /*0032*/ 	.short	0x0020
        /*0034*/ 	.byte	0x00, 0xf0, 0x11, 0x00


	//----- nvinfo : EIATTR_KPARAM_INFO
	.align		4
.L_13:
        /*0038*/ 	.byte	0x04, 0x17
        /*003a*/ 	.short	(.L_15 - .L_14)
.L_14:
        /*003c*/ 	.word	0x00000000
        /*0040*/ 	.short	0x0004
        /*0042*/ 	.short	0x001c
        /*0044*/ 	.byte	0x00, 0xf0, 0x11, 0x00


	//----- nvinfo : EIATTR_KPARAM_INFO
	.align		4
.L_15:
        /*0048*/ 	.byte	0x04, 0x17
        /*004a*/ 	.short	(.L_17 - .L_16)
.L_16:
        /*004c*/ 	.word	0x00000000
        /*0050*/ 	.short	0x0003
        /*0052*/ 	.short	0x0018
        /*0054*/ 	.byte	0x00, 0xf0, 0x11, 0x00


	//----- nvinfo : EIATTR_KPARAM_INFO
	.align		4
.L_17:
        /*0058*/ 	.byte	0x04, 0x17
        /*005a*/ 	.short	(.L_19 - .L_18)
.L_18:
        /*005c*/ 	.word	0x00000000
        /*0060*/ 	.short	0x0002
        /*0062*/ 	.short	0x0010
        /*0064*/ 	.byte	0x00, 0xf5, 0x21, 0x00


	//----- nvinfo : EIATTR_KPARAM_INFO
	.align		4
.L_19:
        /*0068*/ 	.byte	0x04, 0x17
        /*006a*/ 	.short	(.L_21 - .L_20)
.L_20:
        /*006c*/ 	.word	0x00000000
        /*0070*/ 	.short	0x0001
        /*0072*/ 	.short	0x0008
        /*0074*/ 	.byte	0x00, 0xf5, 0x21, 0x00


	//----- nvinfo : EIATTR_KPARAM_INFO
	.align		4
.L_21:
        /*0078*/ 	.byte	0x04, 0x17
        /*007a*/ 	.short	(.L_23 - .L_22)
.L_22:
        /*007c*/ 	.word	0x00000000
        /*0080*/ 	.short	0x0000
        /*0082*/ 	.short	0x0000
        /*0084*/ 	.byte	0x00, 0xf5, 0x21, 0x00


	//----- nvinfo : EIATTR_SPARSE_MMA_MASK
	.align		4
.L_23:
        /*0088*/ 	.byte	0x03, 0x50
        /*008a*/ 	.short	0x0000


	//----- nvinfo : EIATTR_MAXREG_COUNT
	.align		4
        /*008c*/ 	.byte	0x03, 0x1b
        /*008e*/ 	.short	0x00ff


	//----- nvinfo : EIATTR_NUM_BARRIERS
	.align		4
        /*0090*/ 	.byte	0x02, 0x4c
        /*0092*/ 	.byte	0x01
	.zero		1


	//----- nvinfo : EIATTR_MERCURY_ISA_VERSION
	.align		4
        /*0094*/ 	.byte	0x03, 0x5f
        /*0096*/ 	.short	0x0101


	//----- nvinfo : EIATTR_VRC_CTA_INIT_COUNT
	.align		4
        /*0098*/ 	.byte	0x02, 0x4a
	.zero		1
	.zero		1


	//----- nvinfo : EIATTR_EXIT_INSTR_OFFSETS
	.align		4
        /*009c*/ 	.byte	0x04, 0x1c
        /*009e*/ 	.short	(.L_25 - .L_24)


	//   ....[0]....
.L_24:
        /*00a0*/ 	.word	0x00000b80


	//   ....[1]....
        /*00a4*/ 	.word	0x00000be0


	//----- nvinfo : EIATTR_CRS_STACK_SIZE
	.align		4
.L_25:
        /*00a8*/ 	.byte	0x04, 0x1e
        /*00aa*/ 	.short	(.L_27 - .L_26)
.L_26:
        /*00ac*/ 	.word	0x00000000


	//----- nvinfo : EIATTR_CBANK_PARAM_SIZE
	.align		4
.L_27:
        /*00b0*/ 	.byte	0x03, 0x19
        /*00b2*/ 	.short	0x002c


	//----- nvinfo : EIATTR_PARAM_CBANK
	.align		4
        /*00b4*/ 	.byte	0x04, 0x0a
        /*00b6*/ 	.short	(.L_29 - .L_28)
	.align		4
.L_28:
        /*00b8*/ 	.word	index@(.nv.constant0._Z16sharedABMultiplyPfS_S_iiiii)
        /*00bc*/ 	.short	0x0380
        /*00be*/ 	.short	0x002c


	//----- nvinfo : EIATTR_SW_WAR
	.align		4
.L_29:
        /*00c0*/ 	.byte	0x04, 0x36
        /*00c2*/ 	.short	(.L_31 - .L_30)
.L_30:
        /*00c4*/ 	.word	0x00000008
.L_31:


//--------------------- .nv.callgraph             --------------------------
	.section	.nv.callgraph,"",@"SHT_CUDA_CALLGRAPH"
	.align	4
	.sectionentsize	8
	.align		4
        /*0000*/ 	.word	0x00000000
	.align		4
        /*0004*/ 	.word	0xffffffff
	.align		4
        /*0008*/ 	.word	0x00000000
	.align		4
        /*000c*/ 	.word	0xfffffffe
	.align		4
        /*0010*/ 	.word	0x00000000
	.align		4
        /*0014*/ 	.word	0xfffffffd
	.align		4
        /*0018*/ 	.word	0x00000000
	.align		4
        /*001c*/ 	.word	0xfffffffc


//--------------------- .text._Z16sharedABMultiplyPfS_S_iiiii --------------------------
	.section	.text._Z16sharedABMultiplyPfS_S_iiiii,"ax",@progbits
	.align	128
        .global         _Z16sharedABMultiplyPfS_S_iiiii
        .type           _Z16sharedABMultiplyPfS_S_iiiii,@function
        .size           _Z16sharedABMultiplyPfS_S_iiiii,(.L_x_8 - _Z16sharedABMultiplyPfS_S_iiiii)
        .other          _Z16sharedABMultiplyPfS_S_iiiii,@"STO_CUDA_ENTRY STV_DEFAULT"
_Z16sharedABMultiplyPfS_S_iiiii:
.text._Z16sharedABMultiplyPfS_S_iiiii:
[----:B------:R-:W-:Y:S08]  /*0000*/  LDC R1, c[0x0][0x37c] ;  /* 0x0000df00ff017b82 */ /* 0x000ff00000000800 */
[----:B------:R-:W0:Y:S01]  /*0010*/  LDC.64 R12, c[0x0][0x3a0] ;  /* 0x0000e800ff0c7b82 */ /* 0x000e220000000a00 */
[----:B------:R-:W1:Y:S01]  /*0020*/  S2R R10, SR_TID.Y ;  /* 0x00000000000a7919 */ /* 0x000e620000002200 */
[----:B------:R-:W2:Y:S01]  /*0030*/  LDCU UR6, c[0x0][0x398] ;  /* 0x00007300ff0677ac */ /* 0x000ea20008000800 */
[----:B------:R-:W3:Y:S01]  /*0040*/  S2R R8, SR_TID.X ;  /* 0x0000000000087919 */ /* 0x000ee20000002100 */
[----:B------:R-:W2:Y:S04]  /*0050*/  LDCU UR4, c[0x0][0x3a8] ;  /* 0x00007500ff0477ac */ /* 0x000ea80008000800 */
[----:B------:R-:W1:Y:S01]  /*0060*/  S2UR UR5, SR_CTAID.Y ;  /* 0x00000000000579c3 */ /* 0x000e620000002600 */
[----:B------:R-:W4:Y:S07]  /*0070*/  LDCU.64 UR8, c[0x0][0x358] ;  /* 0x00006b00ff0877ac */ /* 0x000f2e0008000a00 */
[----:B------:R-:W3:Y:S01]  /*0080*/  S2UR UR7, SR_CTAID.X ;  /* 0x00000000000779c3 */ /* 0x000ee20000002500 */
[----:B0-----:R-:W-:Y:S01]  /*0090*/  IABS R5, R13 ;  /* 0x0000000d00057213 */ /* 0x001fe20000000000 */
[----:B--2---:R-:W-:-:S03]  /*00a0*/  UIADD3 UR6, UPT, UPT, UR6, -UR4, URZ ;  /* 0x8000000406067290 */ /* 0x004fc6000fffe0ff */
[----:B------:R-:W0:Y:S08]  /*00b0*/  I2F.RP R0, R5 ;  /* 0x0000000500007306 */ /* 0x000e300000209400 */
[----:B0-----:R-:W0:Y:S02]  /*00c0*/  MUFU.RCP R0, R0 ;  /* 0x0000000000007308 */ /* 0x001e240000001000 */
[----:B0-----:R-:W-:-:S06]  /*00d0*/  IADD3 R2, PT, PT, R0, 0xffffffe, RZ ;  /* 0x0ffffffe00027810 */ /* 0x001fcc0007ffe0ff */
[----:B------:R0:W2:Y:S02]  /*00e0*/  F2I.FTZ.U32.TRUNC.NTZ R3, R2 ;  /* 0x0000000200037305 */ /* 0x0000a4000021f000 */
[----:B0-----:R-:W-:Y:S02]  /*00f0*/  HFMA2 R2, -RZ, RZ, 0, 0 ;  /* 0x00000000ff027431 */ /* 0x001fe400000001ff */
[----:B--2---:R-:W-:-:S04]  /*0100*/  IMAD.MOV R4, RZ, RZ, -R3 ;  /* 0x000000ffff047224 */ /* 0x004fc800078e0a03 */
[----:B------:R-:W-:Y:S01]  /*0110*/  IMAD R7, R4, R5, RZ ;  /* 0x0000000504077224 */ /* 0x000fe200078e02ff */
[----:B------:R-:W-:-:S03]  /*0120*/  IABS R4, R12 ;  /* 0x0000000c00047213 */ /* 0x000fc60000000000 */
[----:B------:R-:W-:Y:S01]  /*0130*/  IMAD.HI.U32 R3, R3, R7, R2 ;  /* 0x0000000703037227 */ /* 0x000fe200078e0002 */
[----:B------:R-:W-:Y:S01]  /*0140*/  MOV R2, RZ ;  /* 0x000000ff00027202 */ /* 0x000fe20000000f00 */
[----:B------:R-:W1:Y:S04]  /*0150*/  LDC R7, c[0x0][0x364] ;  /* 0x0000d900ff077b82 */ /* 0x000e680000000800 */
[----:B------:R-:W-:-:S04]  /*0160*/  IMAD.HI.U32 R6, R3, R4, RZ ;  /* 0x0000000403067227 */ /* 0x000fc800078e00ff */
[----:B------:R-:W-:Y:S01]  /*0170*/  IMAD.MOV R0, RZ, RZ, -R6 ;  /* 0x000000ffff007224 */ /* 0x000fe200078e0a06 */
[----:B------:R-:W3:Y:S03]  /*0180*/  LDC R3, c[0x0][0x360] ;  /* 0x0000d800ff037b82 */ /* 0x000ee60000000800 */
[----:B------:R-:W-:-:S05]  /*0190*/  IMAD R0, R5, R0, R4 ;  /* 0x0000000005007224 */ /* 0x000fca00078e0204 */
[----:B------:R-:W-:Y:S01]  /*01a0*/  ISETP.GT.U32.AND P2, PT, R5, R0, PT ;  /* 0x000000000500720c */ /* 0x000fe20003f44070 */
[----:B-1----:R-:W-:-:S12]  /*01b0*/  IMAD R7, R7, UR5, R10 ;  /* 0x0000000507077c24 */ /* 0x002fd8000f8e020a */
[-C--:B------:R-:W-:Y:S01]  /*01c0*/  @!P2 IADD3 R0, PT, PT, R0, -R5.reuse, RZ ;  /* 0x800000050000a210 */ /* 0x080fe20007ffe0ff */
[----:B------:R-:W-:Y:S01]  /*01d0*/  @!P2 VIADD R6, R6, 0x1 ;  /* 0x000000010606a836 */ /* 0x000fe20000000000 */
[----:B------:R-:W-:Y:S02]  /*01e0*/  ISETP.NE.AND P2, PT, R13, RZ, PT ;  /* 0x000000ff0d00720c */ /* 0x000fe40003f45270 */
[----:B------:R-:W-:Y:S02]  /*01f0*/  ISETP.GE.U32.AND P0, PT, R0, R5, PT ;  /* 0x000000050000720c */ /* 0x000fe40003f06070 */
[----:B------:R-:W-:-:S04]  /*0200*/  LOP3.LUT R0, R12, R13, RZ, 0x3c, !PT ;  /* 0x0000000d0c007212 */ /* 0x000fc800078e3cff */
[----:B------:R-:W-:Y:S01]  /*0210*/  ISETP.GE.AND P1, PT, R0, RZ, PT ;  /* 0x000000ff0000720c */ /* 0x000fe20003f26270 */
[----:B---3--:R-:W-:-:S06]  /*0220*/  IMAD R0, R3, UR7, R8 ;  /* 0x0000000703007c24 */ /* 0x008fcc000f8e0208 */
[----:B------:R-:W-:-:S06]  /*0230*/  @P0 IADD3 R6, PT, PT, R6, 0x1, RZ ;  /* 0x0000000106060810 */ /* 0x000fcc0007ffe0ff */
[----:B------:R-:W-:Y:S01]  /*0240*/  @!P1 IMAD.MOV R6, RZ, RZ, -R6 ;  /* 0x000000ffff069224 */ /* 0x000fe200078e0a06 */
[----:B------:R-:W-:-:S04]  /*0250*/  @!P2 LOP3.LUT R6, RZ, R13, RZ, 0x33, !PT ;  /* 0x0000000dff06a212 */ /* 0x000fc800078e33ff */
[----:B------:R-:W-:-:S13]  /*0260*/  ISETP.GE.AND P0, PT, R6, 0x1, PT ;  /* 0x000000010600780c */ /* 0x000fda0003f06270 */
[----:B----4-:R-:W-:Y:S05]  /*0270*/  @!P0 BRA `(.L_x_0) ;  /* 0x00000008003c8947 */ /* 0x010fea0003800000 */
[----:B------:R-:W0:Y:S01]  /*0280*/  S2UR UR5, SR_CgaCtaId ;  /* 0x00000000000579c3 */ /* 0x000e220000008800 */
[-C--:B------:R-:W-:Y:S01]  /*0290*/  IMAD R2, R13, R13.reuse, RZ ;  /* 0x0000000d0d027224 */ /* 0x080fe200078e02ff */
[----:B------:R-:W-:Y:S01]  /*02a0*/  UMOV UR4, 0x400 ;  /* 0x0000040000047882 */ /* 0x000fe20000000000 */
[----:B------:R-:W-:Y:S01]  /*02b0*/  IMAD R9, R7, R12, R8 ;  /* 0x0000000c07097224 */ /* 0x000fe200078e0208 */
[C---:B------:R-:W-:Y:S01]  /*02c0*/  LOP3.LUT R12, R13.reuse, 0x7ffffff8, RZ, 0xc0, !PT ;  /* 0x7ffffff80d0c7812 */ /* 0x040fe200078ec0ff */
[----:B------:R-:W-:Y:S01]  /*02d0*/  IMAD.SHL.U32 R15, R2, 0x4, RZ ;  /* 0x00000004020f7824 */ /* 0x000fe200078e00ff */
[C---:B------:R-:W-:Y:S01]  /*02e0*/  LOP3.LUT R20, R13.reuse, 0x7, RZ, 0xc0, !PT ;  /* 0x000000070d147812 */ /* 0x040fe200078ec0ff */
[----:B------:R-:W-:Y:S01]  /*02f0*/  IMAD R11, R10, R13, RZ ;  /* 0x0000000d0a0b7224 */ /* 0x000fe200078e02ff */
[----:B------:R-:W-:Y:S01]  /*0300*/  LOP3.LUT R13, R13, 0x3, RZ, 0xc0, !PT ;  /* 0x000000030d0d7812 */ /* 0x000fe200078ec0ff */
[----:B------:R-:W-:Y:S01]  /*0310*/  IMAD.MOV.U32 R2, RZ, RZ, RZ ;  /* 0x000000ffff027224 */ /* 0x000fe200078e00ff */
[----:B------:R-:W-:-:S02]  /*0320*/  LEA R16, R8, R15, 0x2 ;  /* 0x0000000f08107211 */ /* 0x000fc400078e10ff */
[----:B------:R-:W-:Y:S01]  /*0330*/  IADD3 R14, PT, PT, -R12, RZ, RZ ;  /* 0x000000ff0c0e7210 */ /* 0x000fe20007ffe1ff */
[----:B0-----:R-:W-:-:S06]  /*0340*/  ULEA UR4, UR5, UR4, 0x18 ;  /* 0x0000000405047291 */ /* 0x001fcc000f8ec0ff */
[----:B------:R-:W-:Y:S01]  /*0350*/  VIADD R15, R15, UR4 ;  /* 0x000000040f0f7c36 */ /* 0x000fe20008000000 */
[----:B------:R-:W-:Y:S01]  /*0360*/  IADD3 R16, PT, PT, R16, UR4, RZ ;  /* 0x0000000410107c10 */ /* 0x000fe2000fffe0ff */
[----:B------:R-:W-:-:S06]  /*0370*/  UMOV UR4, URZ ;  /* 0x000000ff00047c82 */ /* 0x000fcc0008000000 */
.L_x_6:
[----:B------:R-:W-:Y:S01]  /*0380*/  ISETP.GE.AND P0, PT, R7, UR6, PT ;  /* 0x0000000607007c0c */ /* 0x000fe2000bf06270 */
[----:B------:R-:W-:Y:S02]  /*0390*/  IMAD.MOV.U32 R19, RZ, RZ, R2 ;  /* 0x000000ffff137224 */ /* 0x000fe400078e0002 */
[----:B------:R-:W-:-:S10]  /*03a0*/  HFMA2 R2, -RZ, RZ, 0, 0 ;  /* 0x00000000ff027431 */ /* 0x000fd400000001ff */
[----:B0-----:R-:W-:Y:S05]  /*03b0*/  @P0 BRA `(.L_x_0) ;  /* 0x0000000400ec0947 */ /* 0x001fea0003800000 */
[----:B------:R-:W0:Y:S01]  /*03c0*/  LDC R17, c[0x0][0x3a4] ;  /* 0x0000e900ff117b82 */ /* 0x000e220000000800 */
[----:B------:R-:W1:Y:S07]  /*03d0*/  LDCU UR5, c[0x0][0x39c] ;  /* 0x00007380ff0577ac */ /* 0x000e6e0008000800 */
[----:B------:R-:W2:Y:S08]  /*03e0*/  LDC.64 R4, c[0x0][0x380] ;  /* 0x0000e000ff047b82 */ /* 0x000eb00000000a00 */
[----:B------:R-:W3:Y:S01]  /*03f0*/  LDC.64 R2, c[0x0][0x388] ;  /* 0x0000e200ff027b82 */ /* 0x000ee20000000a00 */
[----:B0-----:R-:W-:-:S02]  /*0400*/  IMAD R23, R17, UR4, R10 ;  /* 0x0000000411177c24 */ /* 0x001fc4000f8e020a */
[----:B------:R-:W-:Y:S02]  /*0410*/  IMAD R21, R17, UR4, R9 ;  /* 0x0000000411157c24 */ /* 0x000fe4000f8e0209 */
[----:B-1----:R-:W-:Y:S02]  /*0420*/  IMAD R23, R23, UR5, R0 ;  /* 0x0000000517177c24 */ /* 0x002fe4000f8e0200 */
[----:B--2---:R-:W-:-:S06]  /*0430*/  IMAD.WIDE.U32 R4, R21, 0x4, R4 ;  /* 0x0000000415047825 */ /* 0x004fcc00078e0004 */
[----:B------:R-:W2:Y:S01]  /*0440*/  LDG.E R4, desc[UR8][R4.64] ;  /* 0x0000000804047981 */ /* 0x000ea2000c1e1900 */
[----:B---3--:R-:W-:-:S06]  /*0450*/  IMAD.WIDE.U32 R2, R23, 0x4, R2 ;  /* 0x0000000417027825 */ /* 0x008fcc00078e0002 */
[----:B------:R0:W3:Y:S01]  /*0460*/  LDG.E R3, desc[UR8][R2.64] ;  /* 0x0000000802037981 */ /* 0x0000e2000c1e1900 */
[----:B------:R-:W-:Y:S01]  /*0470*/  MOV R18, 0x400 ;  /* 0x0000040000127802 */ /* 0x000fe20000000f00 */
[----:B------:R-:W-:Y:S05]  /*0480*/  WARPSYNC.ALL ;  /* 0x0000000000007948 */ /* 0x000fea0003800000 */
[----:B------:R-:W1:Y:S01]  /*0490*/  S2R R21, SR_CgaCtaId ;  /* 0x0000000000157919 */ /* 0x000e620000008800 */
[----:B------:R-:W-:Y:S02]  /*04a0*/  ISETP.GE.AND P0, PT, R17, 0x1, PT ;  /* 0x000000011100780c */ /* 0x000fe40003f06270 */
[----:B0-----:R-:W-:-:S02]  /*04b0*/  MOV R2, R19 ;  /* 0x0000001300027202 */ /* 0x001fc40000000f00 */
[----:B-1----:R-:W-:Y:S01]  /*04c0*/  LEA R18, R21, R18, 0x18 ;  /* 0x0000001215127211 */ /* 0x002fe200078ec0ff */
[----:B------:R-:W-:-:S04]  /*04d0*/  IMAD.IADD R21, R11, 0x1, R8 ;  /* 0x000000010b157824 */ /* 0x000fc800078e0208 */
[C---:B------:R-:W-:Y:S01]  /*04e0*/  IMAD R22, R21.reuse, 0x4, R15 ;  /* 0x0000000415167824 */ /* 0x040fe200078e020f */
[----:B------:R-:W-:-:S05]  /*04f0*/  LEA R23, R21, R18, 0x2 ;  /* 0x0000001215177211 */ /* 0x000fca00078e10ff */
[----:B--2---:R0:W-:Y:S04]  /*0500*/  STS [R23], R4 ;  /* 0x0000000417007388 */ /* 0x0041e80000000800 */
[----:B---3--:R0:W-:Y:S01]  /*0510*/  STS [R22], R3 ;  /* 0x0000000316007388 */ /* 0x0081e20000000800 */
[----:B------:R-:W-:Y:S06]  /*0520*/  BAR.SYNC.DEFER_BLOCKING 0x0 ;  /* 0x0000000000007b1d */ /* 0x000fec0000010000 */
[----:B------:R-:W-:Y:S05]  /*0530*/  @!P0 BRA `(.L_x_1) ;  /* 0x0000000400808947 */ /* 0x000fea0003800000 */
[----:B------:R-:W-:Y:S01]  /*0540*/  ISETP.GE.U32.AND P0, PT, R17, 0x8, PT ;  /* 0x000000081100780c */ /* 0x000fe20003f06070 */
[----:B0-----:R-:W-:Y:S01]  /*0550*/  IMAD.MOV.U32 R4, RZ, RZ, RZ ;  /* 0x000000ffff047224 */ /* 0x001fe200078e00ff */
[----:B------:R-:W-:-:S11]  /*0560*/  MOV R2, R19 ;  /* 0x0000001300027202 */ /* 0x000fd60000000f00 */
[----:B------:R-:W-:Y:S05]  /*0570*/  @!P0 BRA `(.L_x_2) ;  /* 0x0000000000a88947 */ /* 0x000fea0003800000 */
[----:B------:R-:W-:Y:S01]  /*0580*/  IMAD R5, R11, 0x4, R18 ;  /* 0x000000040b057824 */ /* 0x000fe200078e0212 */
[----:B------:R-:W-:Y:S01]  /*0590*/  MOV R2, R19 ;  /* 0x0000001300027202 */ /* 0x000fe20000000f00 */
[----:B------:R-:W-:Y:S01]  /*05a0*/  IMAD.MOV.U32 R4, RZ, RZ, R16 ;  /* 0x000000ffff047224 */ /* 0x000fe200078e0010 */
[----:B------:R-:W-:Y:S01]  /*05b0*/  MOV R3, R14 ;  /* 0x0000000e00037202 */ /* 0x000fe20000000f00 */
[----:B------:R-:W-:-:S07]  /*05c0*/  VIADD R5, R5, 0x10 ;  /* 0x0000001005057836 */ /* 0x000fce0000000000 */
.L_x_3:
[----:B------:R-:W-:Y:S01]  /*05d0*/  LDS R19, [R5+-0x10] ;  /* 0xfffff00005137984 */ /* 0x000fe20000000800 */
[----:B------:R-:W-:Y:S02]  /*05e0*/  LEA R24, R17, R4, 0x2 ;  /* 0x0000000411187211 */ /* 0x000fe400078e10ff */
[----:B------:R-:W-:Y:S01]  /*05f0*/  IADD3 R3, PT, PT, R3, 0x8, RZ ;  /* 0x0000000803037810 */ /* 0x000fe20007ffe0ff */
[----:B------:R0:W1:Y:S02]  /*0600*/  LDS R21, [R4] ;  /* 0x0000000004157984 */ /* 0x0000640000000800 */
[----:B------:R-:W-:Y:S01]  /*0610*/  IMAD R26, R17, 0x4, R24 ;  /* 0x00000004111a7824 */ /* 0x000fe200078e0218 */
[----:B------:R-:W-:Y:S01]  /*0620*/  ISETP.NE.AND P0, PT, R3, RZ, PT ;  /* 0x000000ff0300720c */ /* 0x000fe20003f05270 */
[----:B------:R-:W-:Y:S03]  /*0630*/  LDS R22, [R5+-0xc] ;  /* 0xfffff40005167984 */ /* 0x000fe60000000800 */
[C---:B------:R-:W-:Y:S01]  /*0640*/  LEA R28, R17.reuse, R26, 0x2 ;  /* 0x0000001a111c7211 */ /* 0x040fe200078e10ff */
[----:B------:R-:W2:Y:S01]  /*0650*/  LDS R23, [R24] ;  /* 0x0000000018177984 */ /* 0x000ea20000000800 */
[----:B0-----:R-:W-:-:S03]  /*0660*/  LEA R4, R17, R4, 0x5 ;  /* 0x0000000411047211 */ /* 0x001fc600078e28ff */
[----:B------:R-:W-:Y:S01]  /*0670*/  IMAD R29, R17, 0x4, R28 ;  /* 0x00000004111d7824 */ /* 0x000fe200078e021c */
[----:B------:R-:W-:Y:S04]  /*0680*/  LDS R25, [R5+-0x4] ;  /* 0xfffffc0005197984 */ /* 0x000fe80000000800 */
[----:B------:R-:W-:Y:S01]  /*0690*/  LDS R27, [R28] ;  /* 0x000000001c1b7984 */ /* 0x000fe20000000800 */
[----:B-1----:R-:W-:-:S03]  /*06a0*/  FFMA R21, R19, R21, R2 ;  /* 0x0000001513157223 */ /* 0x002fc60000000002 */
[----:B------:R-:W-:Y:S04]  /*06b0*/  LDS R2, [R5+-0x8] ;  /* 0xfffff80005027984 */ /* 0x000fe80000000800 */
[----:B------:R-:W0:Y:S01]  /*06c0*/  LDS R19, [R26] ;  /* 0x000000001a137984 */ /* 0x000e220000000800 */
[----:B--2---:R-:W-:-:S03]  /*06d0*/  FFMA R23, R22, R23, R21 ;  /* 0x0000001716177223 */ /* 0x004fc60000000015 */
[----:B------:R-:W-:Y:S04]  /*06e0*/  LDS R21, [R5] ;  /* 0x0000000005157984 */ /* 0x000fe80000000800 */
[----:B------:R-:W1:Y:S01]  /*06f0*/  LDS R22, [R29] ;  /* 0x000000001d167984 */ /* 0x000e620000000800 */
[----:B0-----:R-:W-:Y:S01]  /*0700*/  FFMA R2, R2, R19, R23 ;  /* 0x0000001302027223 */ /* 0x001fe20000000017 */
[----:B------:R-:W-:Y:S02]  /*0710*/  LEA R23, R17, R29, 0x2 ;  /* 0x0000001d11177211 */ /* 0x000fe400078e10ff */
[----:B------:R-:W-:Y:S01]  /*0720*/  LDS R19, [R5+0x4] ;  /* 0x0000040005137984 */ /* 0x000fe20000000800 */
[----:B------:R-:W-:Y:S01]  /*0730*/  FFMA R24, R25, R27, R2 ;  /* 0x0000001b19187223 */ /* 0x000fe20000000002 */
[----:B------:R-:W-:-:S02]  /*0740*/  LEA R26, R17, R23, 0x2 ;  /* 0x00000017111a7211 */ /* 0x000fc400078e10ff */
[----:B------:R-:W0:Y:S01]  /*0750*/  LDS R2, [R23] ;  /* 0x0000000017027984 */ /* 0x000e220000000800 */
[----:B-1----:R-:W-:Y:S02]  /*0760*/  FFMA R22, R21, R22, R24 ;  /* 0x0000001615167223 */ /* 0x002fe40000000018 */
[----:B------:R-:W-:Y:S01]  /*0770*/  IMAD R24, R17, 0x4, R26 ;  /* 0x0000000411187824 */ /* 0x000fe200078e021a */
[----:B------:R-:W-:Y:S04]  /*0780*/  LDS R21, [R5+0x8] ;  /* 0x0000080005157984 */ /* 0x000fe80000000800 */
[----:B------:R-:W1:Y:S04]  /*0790*/  LDS R26, [R26] ;  /* 0x000000001a1a7984 */ /* 0x000e680000000800 */
[----:B------:R-:W-:Y:S04]  /*07a0*/  LDS R24, [R24] ;  /* 0x0000000018187984 */ /* 0x000fe80000000800 */
[----:B------:R2:W3:Y:S02]  /*07b0*/  LDS R25, [R5+0xc] ;  /* 0x00000c0005197984 */ /* 0x0004e40000000800 */
[----:B--2---:R-:W-:-:S02]  /*07c0*/  VIADD R5, R5, 0x20 ;  /* 0x0000002005057836 */ /* 0x004fc40000000000 */
[----:B0-----:R-:W-:-:S04]  /*07d0*/  FFMA R2, R19, R2, R22 ;  /* 0x0000000213027223 */ /* 0x001fc80000000016 */
[----:B-1----:R-:W-:-:S04]  /*07e0*/  FFMA R2, R21, R26, R2 ;  /* 0x0000001a15027223 */ /* 0x002fc80000000002 */
[----:B---3--:R-:W-:Y:S01]  /*07f0*/  FFMA R2, R25, R24, R2 ;  /* 0x0000001819027223 */ /* 0x008fe20000000002 */
[----:B------:R-:W-:Y:S06]  /*0800*/  @P0 BRA `(.L_x_3) ;  /* 0xfffffffc00700947 */ /* 0x000fec000383ffff */
[----:B------:R-:W-:-:S07]  /*0810*/  MOV R4, R12 ;  /* 0x0000000c00047202 */ /* 0x000fce0000000f00 */
.L_x_2:
[----:B------:R-:W-:-:S13]  /*0820*/  ISETP.NE.AND P0, PT, R20, RZ, PT ;  /* 0x000000ff1400720c */ /* 0x000fda0003f05270 */
[----:B------:R-:W-:Y:S05]  /*0830*/  @!P0 BRA `(.L_x_1) ;  /* 0x0000000000c08947 */ /* 0x000fea0003800000 */
[----:B------:R-:W-:Y:S02]  /*0840*/  IADD3 R3, PT, PT, R20, -0x1, RZ ;  /* 0xffffffff14037810 */ /* 0x000fe40007ffe0ff */
[----:B------:R-:W-:Y:S02]  /*0850*/  ISETP.NE.AND P1, PT, R13, RZ, PT ;  /* 0x000000ff0d00720c */ /* 0x000fe40003f25270 */
[----:B------:R-:W-:-:S13]  /*0860*/  ISETP.GE.U32.AND P0, PT, R3, 0x3, PT ;  /* 0x000000030300780c */ /* 0x000fda0003f06070 */
[----:B------:R-:W-:Y:S05]  /*0870*/  @!P0 BRA `(.L_x_4) ;  /* 0x0000000000508947 */ /* 0x000fea0003800000 */
[C---:B------:R-:W-:Y:S02]  /*0880*/  IMAD R22, R4.reuse, R17, R8 ;  /* 0x0000001104167224 */ /* 0x040fe400078e0208 */
[----:B------:R-:W-:Y:S02]  /*0890*/  IMAD.IADD R3, R11, 0x1, R4 ;  /* 0x000000010b037824 */ /* 0x000fe400078e0204 */
[----:B------:R-:W-:Y:S01]  /*08a0*/  VIADD R4, R4, 0x4 ;  /* 0x0000000404047836 */ /* 0x000fe20000000000 */
[----:B------:R-:W-:Y:S02]  /*08b0*/  LEA R22, R22, R15, 0x2 ;  /* 0x0000000f16167211 */ /* 0x000fe400078e10ff */
[----:B------:R-:W-:-:S03]  /*08c0*/  LEA R19, R3, R18, 0x2 ;  /* 0x0000001203137211 */ /* 0x000fc600078e10ff */
[C---:B------:R-:W-:Y:S02]  /*08d0*/  IMAD R24, R17.reuse, 0x4, R22 ;  /* 0x0000000411187824 */ /* 0x040fe400078e0216 */
[----:B------:R-:W-:Y:S03]  /*08e0*/  LDS R22, [R22] ;  /* 0x0000000016167984 */ /* 0x000fe60000000800 */
[C---:B------:R-:W-:Y:S01]  /*08f0*/  LEA R26, R17.reuse, R24, 0x2 ;  /* 0x00000018111a7211 */ /* 0x040fe200078e10ff */
[----:B------:R-:W0:Y:S03]  /*0900*/  LDS R21, [R19] ;  /* 0x0000000013157984 */ /* 0x000e260000000800 */
[----:B------:R-:W-:Y:S01]  /*0910*/  LEA R27, R17, R26, 0x2 ;  /* 0x0000001a111b7211 */ /* 0x000fe200078e10ff */
[----:B------:R-:W-:Y:S04]  /*0920*/  LDS R5, [R19+0x4] ;  /* 0x0000040013057984 */ /* 0x000fe80000000800 */
[----:B------:R-:W1:Y:S04]  /*0930*/  LDS R24, [R24] ;  /* 0x0000000018187984 */ /* 0x000e680000000800 */
[----:B------:R-:W-:Y:S04]  /*0940*/  LDS R3, [R26] ;  /* 0x000000001a037984 */ /* 0x000fe80000000800 */
[----:B------:R-:W2:Y:S04]  /*0950*/  LDS R23, [R19+0x8] ;  /* 0x0000080013177984 */ /* 0x000ea80000000800 */
[----:B------:R-:W-:Y:S04]  /*0960*/  LDS R25, [R19+0xc] ;  /* 0x00000c0013197984 */ /* 0x000fe80000000800 */
[----:B------:R-:W3:Y:S01]  /*0970*/  LDS R27, [R27] ;  /* 0x000000001b1b7984 */ /* 0x000ee20000000800 */
[----:B0-----:R-:W-:-:S04]  /*0980*/  FFMA R2, R21, R22, R2 ;  /* 0x0000001615027223 */ /* 0x001fc80000000002 */
[----:B-1----:R-:W-:-:S04]  /*0990*/  FFMA R2, R5, R24, R2 ;  /* 0x0000001805027223 */ /* 0x002fc80000000002 */
[----:B--2---:R-:W-:-:S04]  /*09a0*/  FFMA R2, R23, R3, R2 ;  /* 0x0000000317027223 */ /* 0x004fc80000000002 */
[----:B---3--:R-:W-:-:S07]  /*09b0*/  FFMA R2, R25, R27, R2 ;  /* 0x0000001b19027223 */ /* 0x008fce0000000002 */
.L_x_4:
[----:B------:R-:W-:Y:S05]  /*09c0*/  @!P1 BRA `(.L_x_1) ;  /* 0x00000000005c9947 */ /* 0x000fea0003800000 */
[----:B------:R-:W-:Y:S02]  /*09d0*/  ISETP.NE.AND P0, PT, R13, 0x1, PT ;  /* 0x000000010d00780c */ /* 0x000fe40003f05270 */
[----:B------:R-:W-:-:S11]  /*09e0*/  LOP3.LUT P1, RZ, R17, 0x1, RZ, 0xc0, !PT ;  /* 0x0000000111ff7812 */ /* 0x000fd6000782c0ff */
[----:B------:R-:W-:Y:S05]  /*09f0*/  @!P0 BRA `(.L_x_5) ;  /* 0x0000000000308947 */ /* 0x000fea0003800000 */
[C---:B------:R-:W-:Y:S01]  /*0a00*/  IMAD R22, R4.reuse, R17, R8 ;  /* 0x0000001104167224 */ /* 0x040fe200078e0208 */
[----:B------:R-:W-:Y:S02]  /*0a10*/  IADD3 R3, PT, PT, R11, R4, RZ ;  /* 0x000000040b037210 */ /* 0x000fe40007ffe0ff */
[----:B------:R-:W-:Y:S02]  /*0a20*/  IADD3 R4, PT, PT, R4, 0x2, RZ ;  /* 0x0000000204047810 */ /* 0x000fe40007ffe0ff */
[----:B------:R-:W-:Y:S01]  /*0a30*/  LEA R22, R22, R15, 0x2 ;  /* 0x0000000f16167211 */ /* 0x000fe200078e10ff */
[----:B------:R-:W-:-:S03]  /*0a40*/  IMAD R3, R3, 0x4, R18 ;  /* 0x0000000403037824 */ /* 0x000fc600078e0212 */
[----:B------:R-:W-:Y:S01]  /*0a50*/  LEA R23, R17, R22, 0x2 ;  /* 0x0000001611177211 */ /* 0x000fe200078e10ff */
[----:B------:R-:W-:Y:S04]  /*0a60*/  LDS R19, [R22] ;  /* 0x0000000016137984 */ /* 0x000fe80000000800 */
[----:B------:R-:W0:Y:S04]  /*0a70*/  LDS R5, [R3] ;  /* 0x0000000003057984 */ /* 0x000e280000000800 */
[----:B------:R-:W-:Y:S04]  /*0a80*/  LDS R21, [R3+0x4] ;  /* 0x0000040003157984 */ /* 0x000fe80000000800 */
[----:B------:R-:W1:Y:S01]  /*0a90*/  LDS R23, [R23] ;  /* 0x0000000017177984 */ /* 0x000e620000000800 */
[----:B0-----:R-:W-:-:S04]  /*0aa0*/  FFMA R2, R5, R19, R2 ;  /* 0x0000001305027223 */ /* 0x001fc80000000002 */
[----:B-1----:R-:W-:-:S07]  /*0ab0*/  FFMA R2, R21, R23, R2 ;  /* 0x0000001715027223 */ /* 0x002fce0000000002 */
.L_x_5:
[----:B------:R-:W-:Y:S05]  /*0ac0*/  @!P1 BRA `(.L_x_1) ;  /* 0x00000000001c9947 */ /* 0x000fea0003800000 */
[----:B------:R-:W-:Y:S02]  /*0ad0*/  IMAD R22, R4, R17, R8 ;  /* 0x0000001104167224 */ /* 0x000fe400078e0208 */
[----:B------:R-:W-:-:S03]  /*0ae0*/  IMAD.IADD R3, R11, 0x1, R4 ;  /* 0x000000010b037824 */ /* 0x000fc600078e0204 */
[----:B------:R-:W-:Y:S02]  /*0af0*/  LEA R22, R22, R15, 0x2 ;  /* 0x0000000f16167211 */ /* 0x000fe400078e10ff */
[----:B------:R-:W-:-:S04]  /*0b00*/  LEA R3, R3, R18, 0x2 ;  /* 0x0000001203037211 */ /* 0x000fc800078e10ff */
[----:B------:R-:W-:Y:S04]  /*0b10*/  LDS R22, [R22] ;  /* 0x0000000016167984 */ /* 0x000fe80000000800 */
[----:B------:R-:W0:Y:S02]  /*0b20*/  LDS R3, [R3] ;  /* 0x0000000003037984 */ /* 0x000e240000000800 */
[----:B0-----:R-:W-:-:S07]  /*0b30*/  FFMA R2, R3, R22, R2 ;  /* 0x0000001603027223 */ /* 0x001fce0000000002 */
.L_x_1:
[----:B------:R-:W-:-:S06]  /*0b40*/  UIADD3 UR4, UPT, UPT, UR4, 0x1, URZ ;  /* 0x0000000104047890 */ /* 0x000fcc000fffe0ff */
[----:B------:R-:W-:-:S13]  /*0b50*/  ISETP.NE.AND P0, PT, R6, UR4, PT ;  /* 0x0000000406007c0c */ /* 0x000fda000bf05270 */
[----:B------:R-:W-:Y:S05]  /*0b60*/  @P0 BRA `(.L_x_6) ;  /* 0xfffffff800040947 */ /* 0x000fea000383ffff */
.L_x_0:
[----:B------:R-:W-:-:S13]  /*0b70*/  ISETP.GE.AND P0, PT, R7, UR6, PT ;  /* 0x0000000607007c0c */ /* 0x000fda000bf06270 */
[----:B------:R-:W-:Y:S05]  /*0b80*/  @P0 EXIT ;  /* 0x000000000000094d */ /* 0x000fea0003800000 */
[----:B0-----:R-:W0:Y:S01]  /*0b90*/  LDC.64 R4, c[0x0][0x390] ;  /* 0x0000e400ff047b82 */ /* 0x001e220000000a00 */
[----:B------:R-:W1:Y:S02]  /*0ba0*/  LDCU UR5, c[0x0][0x39c] ;  /* 0x00007380ff0577ac */ /* 0x000e640008000800 */
[----:B-1----:R-:W-:-:S04]  /*0bb0*/  IMAD R7, R7, UR5, R0 ;  /* 0x0000000507077c24 */ /* 0x002fc8000f8e0200 */
[----:B0-----:R-:W-:-:S05]  /*0bc0*/  IMAD.WIDE R4, R7, 0x4, R4 ;  /* 0x0000000407047825 */ /* 0x001fca00078e0204 */
[----:B------:R-:W-:Y:S01]  /*0bd0*/  STG.E desc[UR8][R4.64], R2 ;  /* 0x0000000204007986 */ /* 0x000fe2000c101908 */
[----:B------:R-:W-:Y:S05]  /*0be0*/  EXIT ;  /* 0x000000000000794d */ /* 0x000fea0003800000 */
.L_x_7:
[----:B------:R-:W-:-:S00]  /*0bf0*/  BRA `(.L_x_7) ;  /* 0xfffffffc00fc7947 */ /* 0x000fc0000383ffff */
[----:B------:R-:W-:-:S00]  /*0c00*/  NOP ;  /* 0x0000000000007918 */ /* 0x000fc00000000000 */
[----:B------:R-:W-:-:S00]  /*0c10*/  NOP ;  /* 0x0000000000007918 */ /* 0x000fc00000000000 */
[----:B------:R-:W-:-:S00]  /*0c20*/  NOP ;  /* 0x0000000000007918 */ /* 0x000fc00000000000 */
[----:B------:R-:W-:-:S00]  /*0c30*/  NOP ;  /* 0x0000000000007918 */ /* 0x000fc00000000000 */
[----:B------:R-:W-:-:S00]  /*0c40*/  NOP ;  /* 0x0000000000007918 */ /* 0x000fc00000000000 */
[----:B------:R-:W-:-:S00]  /*0c50*/  NOP ;  /* 0x0000000000007918 */ /* 0x000fc00000000000 */
[----:B------:R-:W-:-:S00]  /*0c60*/  NOP ;  /* 0x0000000000007918 */ /* 0x000fc00000000000 */
[----:B------:R-:W-:-:S00]  /*0c70*/  NOP ;  /* 0x0000000000007918 */ /* 0x000fc00000000000 */
.L_x_8:


//--------------------- .nv.shared._Z16sharedABMultiplyPfS_S_iiiii --------------------------
	.section	.nv.shared._Z16sharedABMultiplyPfS_S_iiiii,"aw",@nobits
	.sectionflags	@""
	.align	16
	.zero		1024


//--------------------- .nv.shared.reserved.0     --------------------------
	.section	.nv.shared.reserved.0,"aw",@nobits
	.weak		__nv_reservedSMEM_offset_0_alias
	.size		__nv_reservedSMEM_offset_0_alias, 0, 64
	.other		__nv_reservedSMEM_offset_0_alias,@"STO_CUDA_RESERVED_SHARED STV_DEFAULT"
__nv_reservedSMEM_offset_0_alias:
	.zero		0
	.zero		64


//--------------------- .nv.constant0._Z16sharedABMultiplyPfS_S_iiiii --------------------------
	.section	.nv.constant0._Z16sharedABMultiplyPfS_S_iiiii,"a",@progbits
	.sectionflags	@""
	.align	4
.nv.constant0._Z16sharedABMultiplyPfS_S_iiiii:
	.zero		940


//--------------------- SYMBOLS --------------------------

	.type		.nv.reservedSmem.offset0,@object
	.size		.nv.reservedSmem.offset0,0x4
	.type		.nv.reservedSmem.cap,@object
	.size		.nv.reservedSmem.cap,0x4
